//
// Generated by NVIDIA NVVM Compiler
//
// Compiler Build ID: CL-36424714
// Cuda compilation tools, release 13.0, V13.0.88
// Based on NVVM 20.0.0
//

.version 9.0
.target sm_100
.address_size 64

	// .globl	_Z7KrnlMMMPPfS0_S0_
// _ZZ7KrnlMMMPPfS0_S0_E5BlckA has been demoted
// _ZZ7KrnlMMMPPfS0_S0_E5BlckB has been demoted
// _ZZ7KrnlMMMPPfS0_S0_E5BlckC has been demoted

.visible .entry _Z7KrnlMMMPPfS0_S0_(
	.param .u64 .ptr .align 1 _Z7KrnlMMMPPfS0_S0__param_0,
	.param .u64 .ptr .align 1 _Z7KrnlMMMPPfS0_S0__param_1,
	.param .u64 .ptr .align 1 _Z7KrnlMMMPPfS0_S0__param_2
)
{
	.reg .pred 	%p<2>;
	.reg .b32 	%r<28>;
	.reg .b32 	%f<106>;
	.reg .b64 	%rd<39>;
	// demoted variable
	.shared .align 4 .b8 _ZZ7KrnlMMMPPfS0_S0_E5BlckA[1024];
	// demoted variable
	.shared .align 4 .b8 _ZZ7KrnlMMMPPfS0_S0_E5BlckB[1024];
	// demoted variable
	.shared .align 4 .b8 _ZZ7KrnlMMMPPfS0_S0_E5BlckC[1024];
	ld.param.u64 	%rd9, [_Z7KrnlMMMPPfS0_S0__param_0];
	ld.param.u64 	%rd10, [_Z7KrnlMMMPPfS0_S0__param_1];
	cvta.to.global.u64 	%rd11, %rd10;
	cvta.to.global.u64 	%rd12, %rd9;
	mov.u32 	%r9, %tid.y;
	mov.u32 	%r10, %tid.x;
	shl.b32 	%r11, %r9, 6;
	mov.u32 	%r12, _ZZ7KrnlMMMPPfS0_S0_E5BlckC;
	add.s32 	%r13, %r12, %r11;
	shl.b32 	%r14, %r10, 2;
	add.s32 	%r1, %r13, %r14;
	mov.b32 	%r27, 0;
	st.shared.u32 	[%r1], %r27;
	mov.u32 	%r15, %ctaid.y;
	shl.b32 	%r16, %r15, 4;
	add.s32 	%r2, %r16, %r9;
	mul.wide.u32 	%rd13, %r2, 8;
	add.s64 	%rd1, %rd12, %rd13;
	mov.u32 	%r17, _ZZ7KrnlMMMPPfS0_S0_E5BlckA;
	add.s32 	%r3, %r17, %r11;
	mov.u32 	%r18, %ctaid.x;
	shl.b32 	%r19, %r18, 4;
	add.s32 	%r4, %r19, %r10;
	mov.u32 	%r20, _ZZ7KrnlMMMPPfS0_S0_E5BlckB;
	add.s32 	%r21, %r20, %r11;
	add.s32 	%r5, %r21, %r14;
	mul.wide.u32 	%rd38, %r10, 4;
	mul.wide.u32 	%rd14, %r9, 8;
	add.s64 	%rd15, %rd14, %rd11;
	add.s64 	%rd37, %rd15, 128;
	mul.wide.u32 	%rd21, %r4, 4;
$L__BB0_1:
	ld.global.u64 	%rd16, [%rd1];
	cvta.to.global.u64 	%rd17, %rd16;
	add.s64 	%rd18, %rd17, %rd38;
	ld.global.f32 	%f1, [%rd18];
	add.s32 	%r24, %r3, %r14;
	st.shared.f32 	[%r24], %f1;
	ld.global.u64 	%rd19, [%rd37+-128];
	cvta.to.global.u64 	%rd20, %rd19;
	add.s64 	%rd22, %rd20, %rd21;
	ld.global.f32 	%f2, [%rd22];
	st.shared.f32 	[%r5], %f2;
	bar.sync 	0;
	ld.shared.f32 	%f3, [%r3];
	add.s32 	%r26, %r20, %r14;
	ld.shared.f32 	%f4, [%r26];
	fma.rn.f32 	%f5, %f3, %f4, 0f00000000;
	ld.shared.f32 	%f6, [%r3+4];
	ld.shared.f32 	%f7, [%r26+64];
	fma.rn.f32 	%f8, %f6, %f7, %f5;
	ld.shared.f32 	%f9, [%r3+8];
	ld.shared.f32 	%f10, [%r26+128];
	fma.rn.f32 	%f11, %f9, %f10, %f8;
	ld.shared.f32 	%f12, [%r3+12];
	ld.shared.f32 	%f13, [%r26+192];
	fma.rn.f32 	%f14, %f12, %f13, %f11;
	ld.shared.f32 	%f15, [%r3+16];
	ld.shared.f32 	%f16, [%r26+256];
	fma.rn.f32 	%f17, %f15, %f16, %f14;
	ld.shared.f32 	%f18, [%r3+20];
	ld.shared.f32 	%f19, [%r26+320];
	fma.rn.f32 	%f20, %f18, %f19, %f17;
	ld.shared.f32 	%f21, [%r3+24];
	ld.shared.f32 	%f22, [%r26+384];
	fma.rn.f32 	%f23, %f21, %f22, %f20;
	ld.shared.f32 	%f24, [%r3+28];
	ld.shared.f32 	%f25, [%r26+448];
	fma.rn.f32 	%f26, %f24, %f25, %f23;
	ld.shared.f32 	%f27, [%r3+32];
	ld.shared.f32 	%f28, [%r26+512];
	fma.rn.f32 	%f29, %f27, %f28, %f26;
	ld.shared.f32 	%f30, [%r3+36];
	ld.shared.f32 	%f31, [%r26+576];
	fma.rn.f32 	%f32, %f30, %f31, %f29;
	ld.shared.f32 	%f33, [%r3+40];
	ld.shared.f32 	%f34, [%r26+640];
	fma.rn.f32 	%f35, %f33, %f34, %f32;
	ld.shared.f32 	%f36, [%r3+44];
	ld.shared.f32 	%f37, [%r26+704];
	fma.rn.f32 	%f38, %f36, %f37, %f35;
	ld.shared.f32 	%f39, [%r3+48];
	ld.shared.f32 	%f40, [%r26+768];
	fma.rn.f32 	%f41, %f39, %f40, %f38;
	ld.shared.f32 	%f42, [%r3+52];
	ld.shared.f32 	%f43, [%r26+832];
	fma.rn.f32 	%f44, %f42, %f43, %f41;
	ld.shared.f32 	%f45, [%r3+56];
	ld.shared.f32 	%f46, [%r26+896];
	fma.rn.f32 	%f47, %f45, %f46, %f44;
	ld.shared.f32 	%f48, [%r3+60];
	ld.shared.f32 	%f49, [%r26+960];
	fma.rn.f32 	%f50, %f48, %f49, %f47;
	ld.shared.f32 	%f51, [%r1];
	add.f32 	%f52, %f50, %f51;
	st.shared.f32 	[%r1], %f52;
	bar.sync 	0;
	ld.global.u64 	%rd23, [%rd1];
	cvta.to.global.u64 	%rd24, %rd23;
	add.s64 	%rd25, %rd24, %rd38;
	ld.global.f32 	%f53, [%rd25+64];
	st.shared.f32 	[%r24], %f53;
	ld.global.u64 	%rd26, [%rd37];
	cvta.to.global.u64 	%rd27, %rd26;
	add.s64 	%rd28, %rd27, %rd21;
	ld.global.f32 	%f54, [%rd28];
	st.shared.f32 	[%r5], %f54;
	bar.sync 	0;
	ld.shared.f32 	%f55, [%r3];
	ld.shared.f32 	%f56, [%r26];
	fma.rn.f32 	%f57, %f55, %f56, 0f00000000;
	ld.shared.f32 	%f58, [%r3+4];
	ld.shared.f32 	%f59, [%r26+64];
	fma.rn.f32 	%f60, %f58, %f59, %f57;
	ld.shared.f32 	%f61, [%r3+8];
	ld.shared.f32 	%f62, [%r26+128];
	fma.rn.f32 	%f63, %f61, %f62, %f60;
	ld.shared.f32 	%f64, [%r3+12];
	ld.shared.f32 	%f65, [%r26+192];
	fma.rn.f32 	%f66, %f64, %f65, %f63;
	ld.shared.f32 	%f67, [%r3+16];
	ld.shared.f32 	%f68, [%r26+256];
	fma.rn.f32 	%f69, %f67, %f68, %f66;
	ld.shared.f32 	%f70, [%r3+20];
	ld.shared.f32 	%f71, [%r26+320];
	fma.rn.f32 	%f72, %f70, %f71, %f69;
	ld.shared.f32 	%f73, [%r3+24];
	ld.shared.f32 	%f74, [%r26+384];
	fma.rn.f32 	%f75, %f73, %f74, %f72;
	ld.shared.f32 	%f76, [%r3+28];
	ld.shared.f32 	%f77, [%r26+448];
	fma.rn.f32 	%f78, %f76, %f77, %f75;
	ld.shared.f32 	%f79, [%r3+32];
	ld.shared.f32 	%f80, [%r26+512];
	fma.rn.f32 	%f81, %f79, %f80, %f78;
	ld.shared.f32 	%f82, [%r3+36];
	ld.shared.f32 	%f83, [%r26+576];
	fma.rn.f32 	%f84, %f82, %f83, %f81;
	ld.shared.f32 	%f85, [%r3+40];
	ld.shared.f32 	%f86, [%r26+640];
	fma.rn.f32 	%f87, %f85, %f86, %f84;
	ld.shared.f32 	%f88, [%r3+44];
	ld.shared.f32 	%f89, [%r26+704];
	fma.rn.f32 	%f90, %f88, %f89, %f87;
	ld.shared.f32 	%f91, [%r3+48];
	ld.shared.f32 	%f92, [%r26+768];
	fma.rn.f32 	%f93, %f91, %f92, %f90;
	ld.shared.f32 	%f94, [%r3+52];
	ld.shared.f32 	%f95, [%r26+832];
	fma.rn.f32 	%f96, %f94, %f95, %f93;
	ld.shared.f32 	%f97, [%r3+56];
	ld.shared.f32 	%f98, [%r26+896];
	fma.rn.f32 	%f99, %f97, %f98, %f96;
	ld.shared.f32 	%f100, [%r3+60];
	ld.shared.f32 	%f101, [%r26+960];
	fma.rn.f32 	%f102, %f100, %f101, %f99;
	ld.shared.f32 	%f103, [%r1];
	add.f32 	%f104, %f102, %f103;
	st.shared.f32 	[%r1], %f104;
	bar.sync 	0;
	add.s32 	%r27, %r27, 2;
	add.s64 	%rd38, %rd38, 128;
	add.s64 	%rd37, %rd37, 256;
	setp.ne.s32 	%p1, %r27, 100;
	@%p1 bra 	$L__BB0_1;
	ld.param.u64 	%rd36, [_Z7KrnlMMMPPfS0_S0__param_2];
	cvta.to.global.u64 	%rd29, %rd36;
	ld.shared.f32 	%f105, [%r1];
	add.s64 	%rd31, %rd29, %rd13;
	ld.global.u64 	%rd32, [%rd31];
	cvta.to.global.u64 	%rd33, %rd32;
	add.s64 	%rd35, %rd33, %rd21;
	st.global.f32 	[%rd35], %f105;
	bar.sync 	0;
	ret;

}


// ===== COMPILED SASS (sm_100) =====

	.target	sm_100

	.elftype	@"ET_EXEC"


//--------------------- .note.nv.tkinfo           --------------------------
	.section	.note.nv.tkinfo,"",@"SHT_NOTE"
	.sectionflags	@"SHF_NOTE_NV_TKINFO"
	.tkinfo
        /*0018*/ 	.word	0x00000002
        /*0030*/ 	.string	""
        /*0030*/ 	.string	"ptxas"
        /*0030*/ 	.string	"Cuda compilation tools, release 13.0, V13.0.88"
        /*0030*/ 	.string	"Build cuda_13.0.r13.0/compiler.36424714_0"
        /*0030*/ 	.string	"-arch sm_100 -m 64 "



//--------------------- .note.nv.cuinfo           --------------------------
	.section	.note.nv.cuinfo,"",@"SHT_NOTE"
	.sectionflags	@"SHF_NOTE_NV_CUINFO"
        /*0018*/ 	.short	0x0002
        /*001a*/ 	.short	0x0064
        /*001c*/ 	.short	0x0082
	.zero		2


//--------------------- .nv.info                  --------------------------
	.section	.nv.info,"",@"SHT_CUDA_INFO"
	.align	4


	//----- nvinfo : EIATTR_REGCOUNT
	.align		4
        /*0000*/ 	.byte	0x04, 0x2f
        /*0002*/ 	.short	(.L_1 - .L_0)
	.align		4
.L_0:
        /*0004*/ 	.word	index@(_Z7KrnlMMMPPfS0_S0_)
        /*0008*/ 	.word	0x00000020


	//----- nvinfo : EIATTR_FRAME_SIZE
	.align		4
.L_1:
        /*000c*/ 	.byte	0x04, 0x11
        /*000e*/ 	.short	(.L_3 - .L_2)
	.align		4
.L_2:
        /*0010*/ 	.word	index@(_Z7KrnlMMMPPfS0_S0_)
        /*0014*/ 	.word	0x00000000


	//----- nvinfo : EIATTR_MIN_STACK_SIZE
	.align		4
.L_3:
        /*0018*/ 	.byte	0x04, 0x12
        /*001a*/ 	.short	(.L_5 - .L_4)
	.align		4
.L_4:
        /*001c*/ 	.word	index@(_Z7KrnlMMMPPfS0_S0_)
        /*0020*/ 	.word	0x00000000
.L_5:


//--------------------- .nv.compat                --------------------------
	.section	.nv.compat,"",@"SHT_CUDA_COMPAT_INFO"
	.align	4
        /*0000*/ 	.byte	0x02, 0x09, 0x00, 0x00, 0x02, 0x02, 0x01, 0x00, 0x02, 0x05, 0x05, 0x00, 0x03, 0x07, 0x01, 0x01
        /*0010*/ 	.byte	0x02, 0x03, 0x00, 0x00, 0x02, 0x06, 0x01, 0x00, 0x04, 0x0b, 0x08, 0x00, 0x09, 0x00, 0x00, 0x00
        /*0020*/ 	.byte	0x00, 0x00, 0x00, 0x00


//--------------------- .nv.info._Z7KrnlMMMPPfS0_S0_ --------------------------
	.section	.nv.info._Z7KrnlMMMPPfS0_S0_,"",@"SHT_CUDA_INFO"
	.sectionflags	@""
	.align	4


	//----- nvinfo : EIATTR_CUDA_API_VERSION
	.align		4
        /*0000*/ 	.byte	0x04, 0x37
        /*0002*/ 	.short	(.L_7 - .L_6)
.L_6:
        /*0004*/ 	.word	0x00000082


	//----- nvinfo : EIATTR_KPARAM_INFO
	.align		4
.L_7:
        /*0008*/ 	.byte	0x04, 0x17
        /*000a*/ 	.short	(.L_9 - .L_8)
.L_8:
        /*000c*/ 	.word	0x00000000
        /*0010*/ 	.short	0x0002
        /*0012*/ 	.short	0x0010
        /*0014*/ 	.byte	0x00, 0xf5, 0x21, 0x00


	//----- nvinfo : EIATTR_KPARAM_INFO
	.align		4
.L_9:
        /*0018*/ 	.byte	0x04, 0x17
        /*001a*/ 	.short	(.L_11 - .L_10)
.L_10:
        /*001c*/ 	.word	0x00000000
        /*0020*/ 	.short	0x0001
        /*0022*/ 	.short	0x0008
        /*0024*/ 	.byte	0x00, 0xf5, 0x21, 0x00


	//----- nvinfo : EIATTR_KPARAM_INFO
	.align		4
.L_11:
        /*0028*/ 	.byte	0x04, 0x17
        /*002a*/ 	.short	(.L_13 - .L_12)
.L_12:
        /*002c*/ 	.word	0x00000000
        /*0030*/ 	.short	0x0000
        /*0032*/ 	.short	0x0000
        /*0034*/ 	.byte	0x00, 0xf5, 0x21, 0x00


	//----- nvinfo : EIATTR_SPARSE_MMA_MASK
	.align		4
.L_13:
        /*0038*/ 	.byte	0x03, 0x50
        /*003a*/ 	.short	0x0000


	//----- nvinfo : EIATTR_MAXREG_COUNT
	.align		4
        /*003c*/ 	.byte	0x03, 0x1b
        /*003e*/ 	.short	0x00ff


	//----- nvinfo : EIATTR_NUM_BARRIERS
	.align		4
        /*0040*/ 	.byte	0x02, 0x4c
        /*0042*/ 	.byte	0x01
	.zero		1


	//----- nvinfo : EIATTR_MERCURY_ISA_VERSION
	.align		4
        /*0044*/ 	.byte	0x03, 0x5f
        /*0046*/ 	.short	0x0101


	//----- nvinfo : EIATTR_VRC_CTA_INIT_COUNT
	.align		4
        /*0048*/ 	.byte	0x02, 0x4a
	.zero		1
	.zero		1


	//----- nvinfo : EIATTR_EXIT_INSTR_OFFSETS
	.align		4
        /*004c*/ 	.byte	0x04, 0x1c
        /*004e*/ 	.short	(.L_15 - .L_14)


	//   ....[0]....
.L_14:
        /*0050*/ 	.word	0x00000920


	//----- nvinfo : EIATTR_CBANK_PARAM_SIZE
	.align		4
.L_15:
        /*0054*/ 	.byte	0x03, 0x19
        /*0056*/ 	.short	0x0018


	//----- nvinfo : EIATTR_PARAM_CBANK
	.align		4
        /*0058*/ 	.byte	0x04, 0x0a
        /*005a*/ 	.short	(.L_17 - .L_16)
	.align		4
.L_16:
        /*005c*/ 	.word	index@(.nv.constant0._Z7KrnlMMMPPfS0_S0_)
        /*0060*/ 	.short	0x0380
        /*0062*/ 	.short	0x0018


	//----- nvinfo : EIATTR_SW_WAR
	.align		4
.L_17:
        /*0064*/ 	.byte	0x04, 0x36
        /*0066*/ 	.short	(.L_19 - .L_18)
.L_18:
        /*0068*/ 	.word	0x00000008
.L_19:


//--------------------- .nv.callgraph             --------------------------
	.section	.nv.callgraph,"",@"SHT_CUDA_CALLGRAPH"
	.align	4
	.sectionentsize	8
	.align		4
        /*0000*/ 	.word	0x00000000
	.align		4
        /*0004*/ 	.word	0xffffffff
	.align		4
        /*0008*/ 	.word	0x00000000
	.align		4
        /*000c*/ 	.word	0xfffffffe
	.align		4
        /*0010*/ 	.word	0x00000000
	.align		4
        /*0014*/ 	.word	0xfffffffd
	.align		4
        /*0018*/ 	.word	0x00000000
	.align		4
        /*001c*/ 	.word	0xfffffffc


//--------------------- .text._Z7KrnlMMMPPfS0_S0_ --------------------------
	.section	.text._Z7KrnlMMMPPfS0_S0_,"ax",@progbits
	.align	128
        .global         _Z7KrnlMMMPPfS0_S0_
        .type           _Z7KrnlMMMPPfS0_S0_,@function
        .size           _Z7KrnlMMMPPfS0_S0_,(.L_x_2 - _Z7KrnlMMMPPfS0_S0_)
        .other          _Z7KrnlMMMPPfS0_S0_,@"STO_CUDA_ENTRY STV_DEFAULT"
_Z7KrnlMMMPPfS0_S0_:
.text._Z7KrnlMMMPPfS0_S0_:
[----:B------:R-:W-:Y:S01]  /*0000*/  LDC R1, c[0x0][0x37c] ;  /* 0x0000df00ff017b82 */ /* 0x000fe20000000800 */
[----:B------:R-:W0:Y:S07]  /*0010*/  S2R R9, SR_TID.Y ;  /* 0x0000000000097919 */ /* 0x000e2e0000002200 */
[----:B------:R-:W1:Y:S01]  /*0020*/  S2UR UR6, SR_CgaCtaId ;  /* 0x00000000000679c3 */ /* 0x000e620000008800 */
[----:B------:R-:W-:Y:S01]  /*0030*/  UMOV UR4, 0x400 ;  /* 0x0000040000047882 */ /* 0x000fe20000000000 */
[----:B------:R-:W2:Y:S01]  /*0040*/  LDCU.64 UR8, c[0x0][0x358] ;  /* 0x00006b00ff0877ac */ /* 0x000ea20008000a00 */
[----:B------:R-:W3:Y:S01]  /*0050*/  S2R R6, SR_TID.X ;  /* 0x0000000000067919 */ /* 0x000ee20000002100 */
[----:B------:R-:W-:Y:S01]  /*0060*/  UIADD3 UR5, UPT, UPT, UR4, 0x800, URZ ;  /* 0x0000080004057890 */ /* 0x000fe2000fffe0ff */
[----:B------:R-:W4:Y:S03]  /*0070*/  S2R R16, SR_CTAID.Y ;  /* 0x0000000000107919 */ /* 0x000f260000002600 */
[----:B------:R-:W5:Y:S01]  /*0080*/  LDC.64 R4, c[0x0][0x388] ;  /* 0x0000e200ff047b82 */ /* 0x000f620000000a00 */
[----:B------:R-:W2:Y:S07]  /*0090*/  S2R R7, SR_CTAID.X ;  /* 0x0000000000077919 */ /* 0x000eae0000002500 */
[----:B------:R-:W2:Y:S01]  /*00a0*/  LDC.64 R20, c[0x0][0x380] ;  /* 0x0000e000ff147b82 */ /* 0x000ea20000000a00 */
[----:B-1----:R-:W-:-:S06]  /*00b0*/  ULEA UR5, UR6, UR5, 0x18 ;  /* 0x0000000506057291 */ /* 0x002fcc000f8ec0ff */
[C---:B0-----:R-:W-:Y:S01]  /*00c0*/  LEA R17, R9.reuse, UR5, 0x6 ;  /* 0x0000000509117c11 */ /* 0x041fe2000f8e30ff */
[----:B------:R-:W-:Y:S01]  /*00d0*/  UIADD3 UR5, UPT, UPT, UR4, 0x400, URZ ;  /* 0x0000040004057890 */ /* 0x000fe2000fffe0ff */
[----:B-----5:R-:W-:Y:S01]  /*00e0*/  IMAD.WIDE.U32 R4, R9, 0x8, R4 ;  /* 0x0000000809047825 */ /* 0x020fe200078e0004 */
[----:B------:R-:W-:Y:S01]  /*00f0*/  ULEA UR4, UR6, UR4, 0x18 ;  /* 0x0000000406047291 */ /* 0x000fe2000f8ec0ff */
[C---:B---3--:R-:W-:Y:S01]  /*0100*/  LEA R17, R6.reuse, R17, 0x2 ;  /* 0x0000001106117211 */ /* 0x048fe200078e10ff */
[----:B------:R-:W-:Y:S01]  /*0110*/  ULEA UR5, UR6, UR5, 0x18 ;  /* 0x0000000506057291 */ /* 0x000fe2000f8ec0ff */
[----:B------:R-:W-:Y:S01]  /*0120*/  IMAD.WIDE.U32 R2, R6, 0x4, RZ ;  /* 0x0000000406027825 */ /* 0x000fe200078e00ff */
[----:B------:R-:W-:Y:S02]  /*0130*/  IADD3 R18, P0, PT, R4, 0x80, RZ ;  /* 0x0000008004127810 */ /* 0x000fe40007f1e0ff */
[----:B------:R0:W-:Y:S01]  /*0140*/  STS [R17], RZ ;  /* 0x000000ff11007388 */ /* 0x0001e20000000800 */
[----:B----4-:R-:W-:-:S02]  /*0150*/  LEA R16, R16, R9, 0x4 ;  /* 0x0000000910107211 */ /* 0x010fc400078e20ff */
[C---:B------:R-:W-:Y:S01]  /*0160*/  LEA R11, R9.reuse, UR4, 0x6 ;  /* 0x00000004090b7c11 */ /* 0x040fe2000f8e30ff */
[----:B------:R-:W-:Y:S01]  /*0170*/  UMOV UR4, URZ ;  /* 0x000000ff00047c82 */ /* 0x000fe20008000000 */
[----:B------:R-:W-:Y:S01]  /*0180*/  LEA R9, R9, UR5, 0x6 ;  /* 0x0000000509097c11 */ /* 0x000fe2000f8e30ff */
[----:B--2---:R-:W-:Y:S01]  /*0190*/  IMAD.WIDE.U32 R20, R16, 0x8, R20 ;  /* 0x0000000810147825 */ /* 0x004fe200078e0014 */
[----:B------:R-:W-:Y:S02]  /*01a0*/  MOV R0, R2 ;  /* 0x0000000200007202 */ /* 0x000fe40000000f00 */
[----:B------:R-:W-:Y:S02]  /*01b0*/  IADD3.X R19, PT, PT, RZ, R5, RZ, P0, !PT ;  /* 0x00000005ff137210 */ /* 0x000fe400007fe4ff */
[----:B------:R-:W-:Y:S02]  /*01c0*/  LEA R10, R7, R6, 0x4 ;  /* 0x00000006070a7211 */ /* 0x000fe400078e20ff */
[----:B------:R-:W-:-:S02]  /*01d0*/  LEA R8, R6, R11, 0x2 ;  /* 0x0000000b06087211 */ /* 0x000fc400078e10ff */
[C---:B------:R-:W-:Y:S02]  /*01e0*/  LEA R9, R6.reuse, R9, 0x2 ;  /* 0x0000000906097211 */ /* 0x040fe400078e10ff */
[----:B0-----:R-:W-:-:S07]  /*01f0*/  LEA R2, R6, UR5, 0x2 ;  /* 0x0000000506027c11 */ /* 0x001fce000f8e10ff */
.L_x_0:
[----:B------:R-:W2:Y:S04]  /*0200*/  LDG.E.64 R4, desc[UR8][R20.64] ;  /* 0x0000000814047981 */ /* 0x000ea8000c1e1b00 */
[----:B0-----:R-:W3:Y:S01]  /*0210*/  LDG.E.64 R6, desc[UR8][R18.64+-0x80] ;  /* 0xffff800812067981 */ /* 0x001ee2000c1e1b00 */
[----:B--2---:R-:W-:-:S04]  /*0220*/  IADD3 R12, P0, PT, R4, R0, RZ ;  /* 0x00000000040c7210 */ /* 0x004fc80007f1e0ff */
[----:B------:R-:W-:Y:S01]  /*0230*/  IADD3.X R13, PT, PT, R5, R3, RZ, P0, !PT ;  /* 0x00000003050d7210 */ /* 0x000fe200007fe4ff */
[----:B---3--:R-:W-:-:S04]  /*0240*/  IMAD.WIDE.U32 R22, R10, 0x4, R6 ;  /* 0x000000040a167825 */ /* 0x008fc800078e0006 */
[----:B------:R-:W2:Y:S04]  /*0250*/  LDG.E R27, desc[UR8][R12.64] ;  /* 0x000000080c1b7981 */ /* 0x000ea8000c1e1900 */
[----:B------:R-:W3:Y:S04]  /*0260*/  LDG.E R26, desc[UR8][R22.64] ;  /* 0x00000008161a7981 */ /* 0x000ee8000c1e1900 */
[----:B--2---:R-:W-:Y:S04]  /*0270*/  STS [R8], R27 ;  /* 0x0000001b08007388 */ /* 0x004fe80000000800 */
[----:B---3--:R-:W-:Y:S01]  /*0280*/  STS [R9], R26 ;  /* 0x0000001a09007388 */ /* 0x008fe20000000800 */
[----:B------:R-:W-:Y:S06]  /*0290*/  BAR.SYNC.DEFER_BLOCKING 0x0 ;  /* 0x0000000000007b1d */ /* 0x000fec0000010000 */
[----:B------:R-:W-:Y:S04]  /*02a0*/  LDS R29, [R2] ;  /* 0x00000000021d7984 */ /* 0x000fe80000000800 */
[----:B------:R-:W0:Y:S04]  /*02b0*/  LDS.128 R4, [R11] ;  /* 0x000000000b047984 */ /* 0x000e280000000c00 */
[----:B------:R-:W1:Y:S04]  /*02c0*/  LDS R28, [R2+0x40] ;  /* 0x00004000021c7984 */ /* 0x000e680000000800 */
[----:B------:R-:W2:Y:S04]  /*02d0*/  LDS R26, [R2+0x80] ;  /* 0x00008000021a7984 */ /* 0x000ea80000000800 */
[----:B------:R-:W3:Y:S04]  /*02e0*/  LDS R24, [R2+0xc0] ;  /* 0x0000c00002187984 */ /* 0x000ee80000000800 */
[----:B------:R-:W-:Y:S04]  /*02f0*/  LDS R25, [R2+0x100] ;  /* 0x0001000002197984 */ /* 0x000fe80000000800 */
[----:B------:R-:W4:Y:S04]  /*0300*/  LDS.128 R12, [R11+0x10] ;  /* 0x000010000b0c7984 */ /* 0x000f280000000c00 */
[----:B------:R-:W5:Y:S04]  /*0310*/  LDS R22, [R2+0x140] ;  /* 0x0001400002167984 */ /* 0x000f680000000800 */
[----:B------:R-:W5:Y:S04]  /*0320*/  LDS R23, [R2+0x180] ;  /* 0x0001800002177984 */ /* 0x000f680000000800 */
[----:B------:R-:W-:Y:S01]  /*0330*/  LDS R27, [R2+0x200] ;  /* 0x00020000021b7984 */ /* 0x000fe20000000800 */
[----:B0-----:R-:W-:-:S04]  /*0340*/  FFMA R4, R4, R29, RZ ;  /* 0x0000001d04047223 */ /* 0x001fc800000000ff */
[----:B-1----:R-:W-:-:S04]  /*0350*/  FFMA R5, R28, R5, R4 ;  /* 0x000000051c057223 */ /* 0x002fc80000000004 */
[----:B--2---:R-:W-:Y:S02]  /*0360*/  FFMA R5, R26, R6, R5 ;  /* 0x000000061a057223 */ /* 0x004fe40000000005 */
[----:B------:R-:W0:Y:S02]  /*0370*/  LDS R26, [R2+0x1c0] ;  /* 0x0001c000021a7984 */ /* 0x000e240000000800 */
[----:B---3--:R-:W-:Y:S02]  /*0380*/  FFMA R5, R24, R7, R5 ;  /* 0x0000000718057223 */ /* 0x008fe40000000005 */
[----:B------:R-:W-:Y:S02]  /*0390*/  LDS R24, [R2+0x240] ;  /* 0x0002400002187984 */ /* 0x000fe40000000800 */
[----:B----4-:R-:W-:Y:S02]  /*03a0*/  FFMA R25, R12, R25, R5 ;  /* 0x000000190c197223 */ /* 0x010fe40000000005 */
[----:B------:R-:W1:Y:S02]  /*03b0*/  LDS.128 R4, [R11+0x20] ;  /* 0x000020000b047984 */ /* 0x000e640000000c00 */
[----:B-----5:R-:W-:-:S02]  /*03c0*/  FFMA R22, R22, R13, R25 ;  /* 0x0000000d16167223 */ /* 0x020fc40000000019 */
[----:B------:R-:W2:Y:S02]  /*03d0*/  LDS R25, [R2+0x280] ;  /* 0x0002800002197984 */ /* 0x000ea40000000800 */
[----:B------:R-:W-:Y:S02]  /*03e0*/  FFMA R23, R23, R14, R22 ;  /* 0x0000000e17177223 */ /* 0x000fe40000000016 */
[----:B------:R-:W3:Y:S02]  /*03f0*/  LDS R22, [R2+0x2c0] ;  /* 0x0002c00002167984 */ /* 0x000ee40000000800 */
[----:B0-----:R-:W-:Y:S02]  /*0400*/  FFMA R15, R26, R15, R23 ;  /* 0x0000000f1a0f7223 */ /* 0x001fe40000000017 */
[----:B------:R-:W-:Y:S02]  /*0410*/  LDS R23, [R2+0x300] ;  /* 0x0003000002177984 */ /* 0x000fe40000000800 */
[----:B-1----:R-:W-:-:S02]  /*0420*/  FFMA R27, R4, R27, R15 ;  /* 0x0000001b041b7223 */ /* 0x002fc4000000000f */
[----:B------:R-:W0:Y:S02]  /*0430*/  LDS.128 R12, [R11+0x30] ;  /* 0x000030000b0c7984 */ /* 0x000e240000000c00 */
[----:B------:R-:W-:Y:S02]  /*0440*/  FFMA R24, R24, R5, R27 ;  /* 0x0000000518187223 */ /* 0x000fe4000000001b */
[----:B------:R-:W1:Y:S02]  /*0450*/  LDS R4, [R2+0x340] ;  /* 0x0003400002047984 */ /* 0x000e640000000800 */
[----:B--2---:R-:W-:Y:S02]  /*0460*/  FFMA R25, R25, R6, R24 ;  /* 0x0000000619197223 */ /* 0x004fe40000000018 */
[----:B------:R-:W2:Y:S02]  /*0470*/  LDS R5, [R2+0x380] ;  /* 0x0003800002057984 */ /* 0x000ea40000000800 */
[----:B---3--:R-:W-:-:S02]  /*0480*/  FFMA R7, R22, R7, R25 ;  /* 0x0000000716077223 */ /* 0x008fc40000000019 */
[----:B------:R-:W3:Y:S04]  /*0490*/  LDS R27, [R2+0x3c0] ;  /* 0x0003c000021b7984 */ /* 0x000ee80000000800 */
[----:B------:R-:W4:Y:S01]  /*04a0*/  LDS R6, [R17] ;  /* 0x0000000011067984 */ /* 0x000f220000000800 */
[----:B0-----:R-:W-:-:S04]  /*04b0*/  FFMA R7, R12, R23, R7 ;  /* 0x000000170c077223 */ /* 0x001fc80000000007 */
[----:B-1----:R-:W-:-:S04]  /*04c0*/  FFMA R4, R4, R13, R7 ;  /* 0x0000000d04047223 */ /* 0x002fc80000000007 */
[----:B--2---:R-:W-:-:S04]  /*04d0*/  FFMA R4, R5, R14, R4 ;  /* 0x0000000e05047223 */ /* 0x004fc80000000004 */
[----:B---3--:R-:W-:-:S04]  /*04e0*/  FFMA R15, R27, R15, R4 ;  /* 0x0000000f1b0f7223 */ /* 0x008fc80000000004 */
[----:B----4-:R-:W-:-:S05]  /*04f0*/  FADD R14, R15, R6 ;  /* 0x000000060f0e7221 */ /* 0x010fca0000000000 */
[----:B------:R-:W-:Y:S01]  /*0500*/  STS [R17], R14 ;  /* 0x0000000e11007388 */ /* 0x000fe20000000800 */
[----:B------:R-:W-:Y:S06]  /*0510*/  BAR.SYNC.DEFER_BLOCKING 0x0 ;  /* 0x0000000000007b1d */ /* 0x000fec0000010000 */
[----:B------:R-:W2:Y:S04]  /*0520*/  LDG.E.64 R4, desc[UR8][R20.64] ;  /* 0x0000000814047981 */ /* 0x000ea8000c1e1b00 */
[----:B------:R-:W3:Y:S01]  /*0530*/  LDG.E.64 R6, desc[UR8][R18.64] ;  /* 0x0000000812067981 */ /* 0x000ee2000c1e1b00 */
[----:B--2---:R-:W-:-:S04]  /*0540*/  IADD3 R12, P0, PT, R4, R0, RZ ;  /* 0x00000000040c7210 */ /* 0x004fc80007f1e0ff */
[----:B------:R-:W-:Y:S01]  /*0550*/  IADD3.X R13, PT, PT, R5, R3, RZ, P0, !PT ;  /* 0x00000003050d7210 */ /* 0x000fe200007fe4ff */
[----:B---3--:R-:W-:-:S04]  /*0560*/  IMAD.WIDE.U32 R22, R10, 0x4, R6 ;  /* 0x000000040a167825 */ /* 0x008fc800078e0006 */
[----:B------:R-:W2:Y:S04]  /*0570*/  LDG.E R27, desc[UR8][R12.64+0x40] ;  /* 0x000040080c1b7981 */ /* 0x000ea8000c1e1900 */
[----:B------:R-:W3:Y:S01]  /*0580*/  LDG.E R26, desc[UR8][R22.64] ;  /* 0x00000008161a7981 */ /* 0x000ee2000c1e1900 */
[----:B------:R-:W-:Y:S01]  /*0590*/  UIADD3 UR4, UPT, UPT, UR4, 0x2, URZ ;  /* 0x0000000204047890 */ /* 0x000fe2000fffe0ff */
[----:B------:R-:W-:Y:S02]  /*05a0*/  IADD3 R18, P1, PT, R18, 0x100, RZ ;  /* 0x0000010012127810 */ /* 0x000fe40007f3e0ff */
[----:B------:R-:W-:Y:S01]  /*05b0*/  IADD3 R0, P0, PT, R0, 0x80, RZ ;  /* 0x0000008000007810 */ /* 0x000fe20007f1e0ff */
[----:B------:R-:W-:Y:S01]  /*05c0*/  UISETP.NE.AND UP0, UPT, UR4, 0x64, UPT ;  /* 0x000000640400788c */ /* 0x000fe2000bf05270 */
[----:B------:R-:W-:-:S02]  /*05d0*/  IADD3.X R19, PT, PT, RZ, R19, RZ, P1, !PT ;  /* 0x00000013ff137210 */ /* 0x000fc40000ffe4ff */
[----:B------:R-:W-:Y:S01]  /*05e0*/  IADD3.X R3, PT, PT, RZ, R3, RZ, P0, !PT ;  /* 0x00000003ff037210 */ /* 0x000fe200007fe4ff */
        /* <DEDUP_REMOVED lines=41> */
[----:B------:R0:W-:Y:S01]  /*0880*/  STS [R17], R6 ;  /* 0x0000000611007388 */ /* 0x0001e20000000800 */
[----:B------:R-:W-:Y:S06]  /*0890*/  BAR.SYNC.DEFER_BLOCKING 0x0 ;  /* 0x0000000000007b1d */ /* 0x000fec0000010000 */
[----:B------:R-:W-:Y:S05]  /*08a0*/  BRA.U UP0, `(.L_x_0) ;  /* 0xfffffff900547547 */ /* 0x000fea000b83ffff */
[----:B------:R-:W1:Y:S01]  /*08b0*/  LDC.64 R2, c[0x0][0x390] ;  /* 0x0000e400ff027b82 */ /* 0x000e620000000a00 */
[----:B0-----:R-:W0:Y:S01]  /*08c0*/  LDS R17, [R17] ;  /* 0x0000000011117984 */ /* 0x001e220000000800 */
[----:B-1----:R-:W-:-:S06]  /*08d0*/  IMAD.WIDE.U32 R2, R16, 0x8, R2 ;  /* 0x0000000810027825 */ /* 0x002fcc00078e0002 */
[----:B------:R-:W2:Y:S02]  /*08e0*/  LDG.E.64 R2, desc[UR8][R2.64] ;  /* 0x0000000802027981 */ /* 0x000ea4000c1e1b00 */
[----:B--2---:R-:W-:-:S05]  /*08f0*/  IMAD.WIDE.U32 R10, R10, 0x4, R2 ;  /* 0x000000040a0a7825 */ /* 0x004fca00078e0002 */
[----:B0-----:R-:W-:Y:S01]  /*0900*/  STG.E desc[UR8][R10.64], R17 ;  /* 0x000000110a007986 */ /* 0x001fe2000c101908 */
[----:B------:R-:W-:Y:S06]  /*0910*/  BAR.SYNC.DEFER_BLOCKING 0x0 ;  /* 0x0000000000007b1d */ /* 0x000fec0000010000 */
[----:B------:R-:W-:Y:S05]  /*0920*/  EXIT ;  /* 0x000000000000794d */ /* 0x000fea0003800000 */
.L_x_1:
[----:B------:R-:W-:-:S00]  /*0930*/  BRA `(.L_x_1) ;  /* 0xfffffffc00fc7947 */ /* 0x000fc0000383ffff */
[----:B------:R-:W-:-:S00]  /*0940*/  NOP ;  /* 0x0000000000007918 */ /* 0x000fc00000000000 */
        /* <DEDUP_REMOVED lines=11> */
.L_x_2:


//--------------------- .nv.shared._Z7KrnlMMMPPfS0_S0_ --------------------------
	.section	.nv.shared._Z7KrnlMMMPPfS0_S0_,"aw",@nobits
	.sectionflags	@""
	.align	4
.nv.shared._Z7KrnlMMMPPfS0_S0_:
	.zero		4096


//--------------------- .nv.shared.reserved.0     --------------------------
	.section	.nv.shared.reserved.0,"aw",@nobits
	.weak		__nv_reservedSMEM_offset_0_alias
	.size		__nv_reservedSMEM_offset_0_alias, 0, 64
	.other		__nv_reservedSMEM_offset_0_alias,@"STO_CUDA_RESERVED_SHARED STV_DEFAULT"
__nv_reservedSMEM_offset_0_alias:
	.zero		0
	.zero		64


//--------------------- .nv.constant0._Z7KrnlMMMPPfS0_S0_ --------------------------
	.section	.nv.constant0._Z7KrnlMMMPPfS0_S0_,"a",@progbits
	.sectionflags	@""
	.align	4
.nv.constant0._Z7KrnlMMMPPfS0_S0_:
	.zero		920


//--------------------- SYMBOLS --------------------------

	.type		.nv.reservedSmem.offset0,@object
	.size		.nv.reservedSmem.offset0,0x4
	.type		.nv.reservedSmem.cap,@object
	.size		.nv.reservedSmem.cap,0x4
